	.headerflags	@"EF_CUDA_TEXMODE_UNIFIED EF_CUDA_64BIT_ADDRESS EF_CUDA_ACCELERATORS EF_CUDA_SM90 EF_CUDA_VIRTUAL_SM(EF_CUDA_SM90)"
	.elftype	@"ET_EXEC"


//--------------------- .nv.info                  --------------------------
	.section	.nv.info,"",@"SHT_CUDA_INFO"
	.align	4


	//----- nvinfo : EIATTR_REGCOUNT
	.align		4
        /*0000*/ 	.byte	0x04, 0x2f
        /*0002*/ 	.short	(.L_3 - .L_2)
	.align		4
.L_2:
        /*0004*/ 	.word	index@(triton_poi_fused__native_batch_norm_legit_no_training_hardtanh_17)
        /*0008*/ 	.word	0x00000014


	//----- nvinfo : EIATTR_MIN_STACK_SIZE
	.align		4
.L_3:
        /*000c*/ 	.byte	0x04, 0x12
        /*000e*/ 	.short	(.L_5 - .L_4)
	.align		4
.L_4:
        /*0010*/ 	.word	index@(triton_poi_fused__native_batch_norm_legit_no_training_hardtanh_17)
        /*0014*/ 	.word	0x00000000


	//----- nvinfo : EIATTR_FRAME_SIZE
	.align		4
.L_5:
        /*0018*/ 	.byte	0x04, 0x11
        /*001a*/ 	.short	(.L_7 - .L_6)
	.align		4
.L_6:
        /*001c*/ 	.word	index@(triton_poi_fused__native_batch_norm_legit_no_training_hardtanh_17)
        /*0020*/ 	.word	0x00000000


	//----- nvinfo : EIATTR_MIN_STACK_SIZE
	.align		4
.L_7:
        /*0024*/ 	.byte	0x04, 0x12
        /*0026*/ 	.short	(.L_9 - .L_8)
	.align		4
.L_8:
        /*0028*/ 	.word	index@(triton_poi_fused__native_batch_norm_legit_no_training_hardtanh_17)
        /*002c*/ 	.word	0x00000000
.L_9:


//--------------------- .nv.info.triton_poi_fused__native_batch_norm_legit_no_training_hardtanh_17 --------------------------
	.section	.nv.info.triton_poi_fused__native_batch_norm_legit_no_training_hardtanh_17,"",@"SHT_CUDA_INFO"
	.sectionflags	@""
	.align	4


	//----- nvinfo : EIATTR_CUDA_API_VERSION
	.align		4
        /*0000*/ 	.byte	0x04, 0x37
        /*0002*/ 	.short	(.L_11 - .L_10)
.L_10:
        /*0004*/ 	.word	0x0000007c


	//----- nvinfo : EIATTR_KPARAM_INFO
	.align		4
.L_11:
        /*0008*/ 	.byte	0x04, 0x17
        /*000a*/ 	.short	(.L_13 - .L_12)
.L_12:
        /*000c*/ 	.word	0x00000000
        /*0010*/ 	.short	0x0006
        /*0012*/ 	.short	0x0030
        /*0014*/ 	.byte	0x00, 0xf0, 0x11, 0x00


	//----- nvinfo : EIATTR_KPARAM_INFO
	.align		4
.L_13:
        /*0018*/ 	.byte	0x04, 0x17
        /*001a*/ 	.short	(.L_15 - .L_14)
.L_14:
        /*001c*/ 	.word	0x00000000
        /*0020*/ 	.short	0x0005
        /*0022*/ 	.short	0x0028
        /*0024*/ 	.byte	0x00, 0xf4, 0x21, 0x00


	//----- nvinfo : EIATTR_KPARAM_INFO
	.align		4
.L_15:
        /*0028*/ 	.byte	0x04, 0x17
        /*002a*/ 	.short	(.L_17 - .L_16)
.L_16:
        /*002c*/ 	.word	0x00000000
        /*0030*/ 	.short	0x0004
        /*0032*/ 	.short	0x0020
        /*0034*/ 	.byte	0x00, 0xf4, 0x21, 0x00


	//----- nvinfo : EIATTR_KPARAM_INFO
	.align		4
.L_17:
        /*0038*/ 	.byte	0x04, 0x17
        /*003a*/ 	.short	(.L_19 - .L_18)
.L_18:
        /*003c*/ 	.word	0x00000000
        /*0040*/ 	.short	0x0003
        /*0042*/ 	.short	0x0018
        /*0044*/ 	.byte	0x00, 0xf4, 0x21, 0x00


	//----- nvinfo : EIATTR_KPARAM_INFO
	.align		4
.L_19:
        /*0048*/ 	.byte	0x04, 0x17
        /*004a*/ 	.short	(.L_21 - .L_20)
.L_20:
        /*004c*/ 	.word	0x00000000
        /*0050*/ 	.short	0x0002
        /*0052*/ 	.short	0x0010
        /*0054*/ 	.byte	0x00, 0xf4, 0x21, 0x00


	//----- nvinfo : EIATTR_KPARAM_INFO
	.align		4
.L_21:
        /*0058*/ 	.byte	0x04, 0x17
        /*005a*/ 	.short	(.L_23 - .L_22)
.L_22:
        /*005c*/ 	.word	0x00000000
        /*0060*/ 	.short	0x0001
        /*0062*/ 	.short	0x0008
        /*0064*/ 	.byte	0x00, 0xf4, 0x21, 0x00


	//----- nvinfo : EIATTR_KPARAM_INFO
	.align		4
.L_23:
        /*0068*/ 	.byte	0x04, 0x17
        /*006a*/ 	.short	(.L_25 - .L_24)
.L_24:
        /*006c*/ 	.word	0x00000000
        /*0070*/ 	.short	0x0000
        /*0072*/ 	.short	0x0000
        /*0074*/ 	.byte	0x00, 0xf4, 0x21, 0x00


	//----- nvinfo : EIATTR_SPARSE_MMA_MASK
	.align		4
.L_25:
        /*0078*/ 	.byte	0x03, 0x50
        /*007a*/ 	.short	0x0000


	//----- nvinfo : EIATTR_MAXREG_COUNT
	.align		4
        /*007c*/ 	.byte	0x03, 0x1b
        /*007e*/ 	.short	0x00ff


	//----- nvinfo : EIATTR_EXIT_INSTR_OFFSETS
	.align		4
        /*0080*/ 	.byte	0x04, 0x1c
        /*0082*/ 	.short	(.L_27 - .L_26)


	//   ....[0]....
.L_26:
        /*0084*/ 	.word	0x00000330


	//   ....[1]....
        /*0088*/ 	.word	0x00000350


	//----- nvinfo : EIATTR_REQNTID
	.align		4
.L_27:
        /*008c*/ 	.byte	0x04, 0x10
        /*008e*/ 	.short	(.L_29 - .L_28)
.L_28:
        /*0090*/ 	.word	0x00000080
        /*0094*/ 	.word	0x00000001
        /*0098*/ 	.word	0x00000001


	//----- nvinfo : EIATTR_CBANK_PARAM_SIZE
	.align		4
.L_29:
        /*009c*/ 	.byte	0x03, 0x19
        /*009e*/ 	.short	0x0034


	//----- nvinfo : EIATTR_PARAM_CBANK
	.align		4
        /*00a0*/ 	.byte	0x04, 0x0a
        /*00a2*/ 	.short	(.L_31 - .L_30)
	.align		4
.L_30:
        /*00a4*/ 	.word	index@(.nv.constant0.triton_poi_fused__native_batch_norm_legit_no_training_hardtanh_17)
        /*00a8*/ 	.short	0x0210
        /*00aa*/ 	.short	0x0034


	//----- nvinfo : EIATTR_SW_WAR
	.align		4
.L_31:
        /*00ac*/ 	.byte	0x04, 0x36
        /*00ae*/ 	.short	(.L_33 - .L_32)
.L_32:
        /*00b0*/ 	.word	0x00000008
.L_33:


//--------------------- .nv.callgraph             --------------------------
	.section	.nv.callgraph,"",@"SHT_CUDA_CALLGRAPH"
	.align	4
	.sectionentsize	8
	.align		4
        /*0000*/ 	.word	0x00000000
	.align		4
        /*0004*/ 	.word	0xffffffff
	.align		4
        /*0008*/ 	.word	0x00000000
	.align		4
        /*000c*/ 	.word	0xfffffffe
	.align		4
        /*0010*/ 	.word	0x00000000
	.align		4
        /*0014*/ 	.word	0xfffffffd
	.align		4
        /*0018*/ 	.word	0x00000000
	.align		4
        /*001c*/ 	.word	0xfffffffc


//--------------------- .nv.constant4             --------------------------
	.section	.nv.constant4,"a",@progbits
	.align	8
	.align		8
.nv.constant4:
        /*0000*/ 	.dword	_$_str
	.align		8
        /*0008*/ 	.dword	_$_str_$_2


//--------------------- .text.triton_poi_fused__native_batch_norm_legit_no_training_hardtanh_17 --------------------------
	.section	.text.triton_poi_fused__native_batch_norm_legit_no_training_hardtanh_17,"ax",@progbits
	.align	128
        .global         triton_poi_fused__native_batch_norm_legit_no_training_hardtanh_17
        .type           triton_poi_fused__native_batch_norm_legit_no_training_hardtanh_17,@function
        .size           triton_poi_fused__native_batch_norm_legit_no_training_hardtanh_17,(.L_x_1 - triton_poi_fused__native_batch_norm_legit_no_training_hardtanh_17)
        .other          triton_poi_fused__native_batch_norm_legit_no_training_hardtanh_17,@"STO_CUDA_ENTRY STV_DEFAULT"
triton_poi_fused__native_batch_norm_legit_no_training_hardtanh_17:
.text.triton_poi_fused__native_batch_norm_legit_no_training_hardtanh_17:
[----:B------:R-:W0:Y:S01]  /*0000*/  LDC R1, c[0x0][0x28] ;  /* 0x00000a00ff017b82 */ /* 0x000e220000000800 */
[----:B------:R-:W1:Y:S07]  /*0010*/  S2R R2, SR_TID.X ;  /* 0x0000000000027919 */ /* 0x000e6e0000002100 */
[----:B------:R-:W2:Y:S01]  /*0020*/  LDC.64 R8, c[0x0][0x220] ;  /* 0x00008800ff087b82 */ /* 0x000ea20000000a00 */
[----:B------:R-:W-:Y:S01]  /*0030*/  ULDC.64 UR4, c[0x0][0x208] ;  /* 0x0000820000047ab9 */ /* 0x000fe20000000a00 */
[----:B------:R-:W3:Y:S06]  /*0040*/  S2R R3, SR_CTAID.X ;  /* 0x0000000000037919 */ /* 0x000eec0000002500 */
[----:B------:R-:W4:Y:S08]  /*0050*/  LDC.64 R6, c[0x0][0x218] ;  /* 0x00008600ff067b82 */ /* 0x000f300000000a00 */
[----:B------:R-:W5:Y:S08]  /*0060*/  LDC.64 R10, c[0x0][0x228] ;  /* 0x00008a00ff0a7b82 */ /* 0x000f700000000a00 */
[----:B------:R-:W5:Y:S01]  /*0070*/  LDC.64 R12, c[0x0][0x230] ;  /* 0x00008c00ff0c7b82 */ /* 0x000f620000000a00 */
[----:B-1----:R-:W-:-:S04]  /*0080*/  LOP3.LUT R2, R2, 0x7f, RZ, 0xc0, !PT ;  /* 0x0000007f02027812 */ /* 0x002fc800078ec0ff */
[----:B---3--:R-:W-:Y:S01]  /*0090*/  LEA R3, R3, R2, 0x7 ;  /* 0x0000000203037211 */ /* 0x008fe200078e38ff */
[----:B------:R-:W-:-:S03]  /*00a0*/  HFMA2.MMA R2, -RZ, RZ, 0, 0 ;  /* 0x00000000ff027435 */ /* 0x000fc600000001ff */
[----:B------:R-:W-:-:S07]  /*00b0*/  ISETP.GE.AND P0, PT, R3, 0xf00, PT ;  /* 0x00000f000300780c */ /* 0x000fce0003f06270 */
[----:B------:R-:W-:-:S05]  /*00c0*/  IMAD.HI R0, R3, -0x77777777, R2 ;  /* 0x8888888903007827 */ /* 0x000fca00078e0202 */
[----:B------:R-:W-:-:S04]  /*00d0*/  SHF.R.U32.HI R5, RZ, 0x1f, R0 ;  /* 0x0000001fff057819 */ /* 0x000fc80000011600 */
[----:B------:R-:W-:-:S05]  /*00e0*/  LEA.HI.SX32 R5, R0, R5, 0x17 ;  /* 0x0000000500057211 */ /* 0x000fca00078fbaff */
[----:B------:R-:W-:Y:S02]  /*00f0*/  IMAD R15, R5, -0x3c0, R3 ;  /* 0xfffffc40050f7824 */ /* 0x000fe400078e0203 */
[----:B------:R-:W1:Y:S02]  /*0100*/  LDC.64 R4, c[0x0][0x210] ;  /* 0x00008400ff047b82 */ /* 0x000e640000000a00 */
[----:B--2---:R-:W-:-:S05]  /*0110*/  IMAD.WIDE R8, R15, 0x4, R8 ;  /* 0x000000040f087825 */ /* 0x004fca00078e0208 */
[----:B------:R5:W2:Y:S01]  /*0120*/  @!P0 LDG.E.EL R2, desc[UR4][R8.64] ;  /* 0x0000000408028981 */ /* 0x000aa2000c2e1900 */
[----:B------:R-:W-:Y:S01]  /*0130*/  HFMA2.MMA R17, -RZ, RZ, 0, 0 ;  /* 0x00000000ff117435 */ /* 0x000fe200000001ff */
[----:B------:R-:W-:Y:S01]  /*0140*/  MOV R0, RZ ;  /* 0x000000ff00007202 */ /* 0x000fe20000000f00 */
[----:B----4-:R-:W-:-:S04]  /*0150*/  IMAD.WIDE R6, R15, 0x4, R6 ;  /* 0x000000040f067825 */ /* 0x010fc800078e0206 */
[----:B-----5:R-:W-:-:S04]  /*0160*/  IMAD.WIDE R8, R15, 0x4, R10 ;  /* 0x000000040f087825 */ /* 0x020fc800078e020a */
[----:B------:R-:W3:Y:S01]  /*0170*/  @!P0 LDG.E.EL R17, desc[UR4][R6.64] ;  /* 0x0000000406118981 */ /* 0x000ee2000c2e1900 */
[----:B-1----:R-:W-:-:S04]  /*0180*/  IMAD.WIDE R4, R3, 0x4, R4 ;  /* 0x0000000403047825 */ /* 0x002fc800078e0204 */
[----:B0-----:R-:W-:Y:S01]  /*0190*/  IMAD.WIDE R10, R15, 0x4, R12 ;  /* 0x000000040f0a7825 */ /* 0x001fe200078e020c */
[----:B------:R0:W3:Y:S01]  /*01a0*/  @!P0 LDG.E R0, desc[UR4][R4.64] ;  /* 0x0000000404008981 */ /* 0x0000e2000c1e1900 */
[----:B------:R-:W-:-:S06]  /*01b0*/  CS2R R12, SRZ ;  /* 0x00000000000c7805 */ /* 0x000fcc000001ff00 */
[----:B------:R-:W4:Y:S04]  /*01c0*/  @!P0 LDG.E.EL R12, desc[UR4][R8.64] ;  /* 0x00000004080c8981 */ /* 0x000f28000c2e1900 */
[----:B------:R-:W4:Y:S01]  /*01d0*/  @!P0 LDG.E.EL R13, desc[UR4][R10.64] ;  /* 0x000000040a0d8981 */ /* 0x000f22000c2e1900 */
[----:B0-----:R-:W-:Y:S01]  /*01e0*/  MOV R5, 0x3e800000 ;  /* 0x3e80000000057802 */ /* 0x001fe20000000f00 */
[----:B--2---:R-:W-:-:S04]  /*01f0*/  FADD R2, R2, 9.9999997473787516356e-06 ;  /* 0x3727c5ac02027421 */ /* 0x004fc80000000000 */
[----:B------:R-:W0:Y:S02]  /*0200*/  MUFU.SQRT R14, R2 ;  /* 0x00000002000e7308 */ /* 0x000e240000002000 */
[C---:B0-----:R-:W-:Y:S02]  /*0210*/  FSETP.GT.AND P1, PT, R14.reuse, 8.50705917302346158658e+37, PT ;  /* 0x7e8000000e00780b */ /* 0x041fe40003f24000 */
[----:B------:R-:W-:-:S11]  /*0220*/  FSETP.GEU.AND P2, PT, R14, 1.175494350822287508e-38, PT ;  /* 0x008000000e00780b */ /* 0x000fd60003f4e000 */
[----:B------:R-:W-:-:S04]  /*0230*/  @P1 FMUL R14, R14, 0.25 ;  /* 0x3e8000000e0e1820 */ /* 0x000fc80000400000 */
[----:B------:R-:W-:-:S06]  /*0240*/  @!P2 FMUL R14, R14, 16777216 ;  /* 0x4b8000000e0ea820 */ /* 0x000fcc0000400000 */
[----:B------:R-:W0:Y:S01]  /*0250*/  MUFU.RCP R14, R14 ;  /* 0x0000000e000e7308 */ /* 0x000e220000001000 */
[----:B------:R-:W-:Y:S01]  /*0260*/  FSEL R5, R5, 1, P1 ;  /* 0x3f80000005057808 */ /* 0x000fe20000800000 */
[----:B---3--:R-:W-:-:S04]  /*0270*/  FADD R0, -R17, R0 ;  /* 0x0000000011007221 */ /* 0x008fc80000000100 */
[----:B------:R-:W-:-:S04]  /*0280*/  @!P2 FMUL R5, R5, 16777216 ;  /* 0x4b8000000505a820 */ /* 0x000fc80000400000 */
[----:B0-----:R-:W-:-:S04]  /*0290*/  FMUL R5, R14, R5 ;  /* 0x000000050e057220 */ /* 0x001fc80000400000 */
[----:B------:R-:W-:Y:S02]  /*02a0*/  FMUL R0, R0, R5 ;  /* 0x0000000500007220 */ /* 0x000fe40000400000 */
[----:B------:R-:W0:Y:S02]  /*02b0*/  LDC.64 R4, c[0x0][0x238] ;  /* 0x00008e00ff047b82 */ /* 0x000e240000000a00 */
[----:B----4-:R-:W-:-:S05]  /*02c0*/  FFMA R0, R0, R12, R13 ;  /* 0x0000000c00007223 */ /* 0x010fca000000000d */
[----:B------:R-:W-:-:S04]  /*02d0*/  FSETP.GTU.AND P1, PT, R0, RZ, PT ;  /* 0x000000ff0000720b */ /* 0x000fc80003f2c000 */
[----:B------:R-:W-:-:S04]  /*02e0*/  FSEL R7, R0, RZ, P1 ;  /* 0x000000ff00077208 */ /* 0x000fc80000800000 */
[C---:B------:R-:W-:Y:S02]  /*02f0*/  FSETP.GEU.AND P2, PT, R7.reuse, 6, PT ;  /* 0x40c000000700780b */ /* 0x040fe40003f4e000 */
[----:B------:R-:W-:Y:S01]  /*0300*/  FSETP.NAN.AND P1, PT, R7, R7, PT ;  /* 0x000000070700720b */ /* 0x000fe20003f28000 */
[----:B0-----:R-:W-:-:S10]  /*0310*/  IMAD.WIDE R2, R3, 0x4, R4 ;  /* 0x0000000403027825 */ /* 0x001fd400078e0204 */
[----:B------:R-:W-:Y:S01]  /*0320*/  @P2 SEL R7, R7, 0x40c00000, P1 ;  /* 0x40c0000007072807 */ /* 0x000fe20000800000 */
[----:B------:R-:W-:Y:S06]  /*0330*/  @P0 EXIT ;  /* 0x000000000000094d */ /* 0x000fec0003800000 */
[----:B------:R-:W-:Y:S01]  /*0340*/  STG.E desc[UR4][R2.64], R7 ;  /* 0x0000000702007986 */ /* 0x000fe2000c101904 */
[----:B------:R-:W-:Y:S05]  /*0350*/  EXIT ;  /* 0x000000000000794d */ /* 0x000fea0003800000 */
.L_x_0:
[----:B------:R-:W-:-:S00]  /*0360*/  BRA `(.L_x_0) ;  /* 0xfffffffc00fc7947 */ /* 0x000fc0000383ffff */
[----:B------:R-:W-:-:S00]  /*0370*/  NOP ;  /* 0x0000000000007918 */ /* 0x000fc00000000000 */
        /* <DEDUP_REMOVED lines=8> */
.L_x_1:


//--------------------- .nv.global.init           --------------------------
	.section	.nv.global.init,"aw",@progbits
.nv.global.init:
	.type		_$_str,@object
	.size		_$_str,(_$_str_$_2 - _$_str)
_$_str:
        /*0000*/ 	.byte	0x5f, 0x5f, 0x43, 0x55, 0x44, 0x41, 0x5f, 0x46, 0x54, 0x5a, 0x00
	.type		_$_str_$_2,@object
	.size		_$_str_$_2,(.L_1 - _$_str_$_2)
_$_str_$_2:
        /*000b*/ 	.byte	0x5f, 0x5f, 0x43, 0x55, 0x44, 0x41, 0x5f, 0x50, 0x52, 0x45, 0x43, 0x5f, 0x53, 0x51, 0x52, 0x54
        /*001b*/ 	.byte	0x00
.L_1:


//--------------------- .nv.constant0.triton_poi_fused__native_batch_norm_legit_no_training_hardtanh_17 --------------------------
	.section	.nv.constant0.triton_poi_fused__native_batch_norm_legit_no_training_hardtanh_17,"a",@progbits
	.sectionflags	@""
	.align	4
.nv.constant0.triton_poi_fused__native_batch_norm_legit_no_training_hardtanh_17:
	.zero		580
